	.headerflags	@"EF_CUDA_TEXMODE_UNIFIED EF_CUDA_64BIT_ADDRESS EF_CUDA_ACCELERATORS EF_CUDA_SM90 EF_CUDA_VIRTUAL_SM(EF_CUDA_SM90)"
	.elftype	@"ET_EXEC"


//--------------------- .nv.info                  --------------------------
	.section	.nv.info,"",@"SHT_CUDA_INFO"
	.align	4


	//----- nvinfo : EIATTR_REGCOUNT
	.align		4
        /*0000*/ 	.byte	0x04, 0x2f
        /*0002*/ 	.short	(.L_1 - .L_0)
	.align		4
.L_0:
        /*0004*/ 	.word	index@(triton_mm)
        /*0008*/ 	.word	0x00000026


	//----- nvinfo : EIATTR_MIN_STACK_SIZE
	.align		4
.L_1:
        /*000c*/ 	.byte	0x04, 0x12
        /*000e*/ 	.short	(.L_3 - .L_2)
	.align		4
.L_2:
        /*0010*/ 	.word	index@(triton_mm)
        /*0014*/ 	.word	0x00000000


	//----- nvinfo : EIATTR_FRAME_SIZE
	.align		4
.L_3:
        /*0018*/ 	.byte	0x04, 0x11
        /*001a*/ 	.short	(.L_5 - .L_4)
	.align		4
.L_4:
        /*001c*/ 	.word	index@(triton_mm)
        /*0020*/ 	.word	0x00000000


	//----- nvinfo : EIATTR_MIN_STACK_SIZE
	.align		4
.L_5:
        /*0024*/ 	.byte	0x04, 0x12
        /*0026*/ 	.short	(.L_7 - .L_6)
	.align		4
.L_6:
        /*0028*/ 	.word	index@(triton_mm)
        /*002c*/ 	.word	0x00000000
.L_7:


//--------------------- .nv.info.triton_mm        --------------------------
	.section	.nv.info.triton_mm,"",@"SHT_CUDA_INFO"
	.sectionflags	@""
	.align	4


	//----- nvinfo : EIATTR_CUDA_API_VERSION
	.align		4
        /*0000*/ 	.byte	0x04, 0x37
        /*0002*/ 	.short	(.L_9 - .L_8)
.L_8:
        /*0004*/ 	.word	0x0000007c


	//----- nvinfo : EIATTR_KPARAM_INFO
	.align		4
.L_9:
        /*0008*/ 	.byte	0x04, 0x17
        /*000a*/ 	.short	(.L_11 - .L_10)
.L_10:
        /*000c*/ 	.word	0x00000000
        /*0010*/ 	.short	0x0004
        /*0012*/ 	.short	0x0020
        /*0014*/ 	.byte	0x00, 0xf0, 0x11, 0x00


	//----- nvinfo : EIATTR_KPARAM_INFO
	.align		4
.L_11:
        /*0018*/ 	.byte	0x04, 0x17
        /*001a*/ 	.short	(.L_13 - .L_12)
.L_12:
        /*001c*/ 	.word	0x00000000
        /*0020*/ 	.short	0x0003
        /*0022*/ 	.short	0x0018
        /*0024*/ 	.byte	0x00, 0xf0, 0x21, 0x00


	//----- nvinfo : EIATTR_KPARAM_INFO
	.align		4
.L_13:
        /*0028*/ 	.byte	0x04, 0x17
        /*002a*/ 	.short	(.L_15 - .L_14)
.L_14:
        /*002c*/ 	.word	0x00000000
        /*0030*/ 	.short	0x0002
        /*0032*/ 	.short	0x0010
        /*0034*/ 	.byte	0x00, 0xf0, 0x21, 0x00


	//----- nvinfo : EIATTR_KPARAM_INFO
	.align		4
.L_15:
        /*0038*/ 	.byte	0x04, 0x17
        /*003a*/ 	.short	(.L_17 - .L_16)
.L_16:
        /*003c*/ 	.word	0x00000000
        /*0040*/ 	.short	0x0001
        /*0042*/ 	.short	0x0008
        /*0044*/ 	.byte	0x00, 0xf0, 0x21, 0x00


	//----- nvinfo : EIATTR_KPARAM_INFO
	.align		4
.L_17:
        /*0048*/ 	.byte	0x04, 0x17
        /*004a*/ 	.short	(.L_19 - .L_18)
.L_18:
        /*004c*/ 	.word	0x00000000
        /*0050*/ 	.short	0x0000
        /*0052*/ 	.short	0x0000
        /*0054*/ 	.byte	0x00, 0xf0, 0x21, 0x00


	//----- nvinfo : EIATTR_SPARSE_MMA_MASK
	.align		4
.L_19:
        /*0058*/ 	.byte	0x03, 0x50
        /*005a*/ 	.short	0x0000


	//----- nvinfo : EIATTR_MAXREG_COUNT
	.align		4
        /*005c*/ 	.byte	0x03, 0x1b
        /*005e*/ 	.short	0x00ff


	//----- nvinfo : EIATTR_COOP_GROUP_MASK_REGIDS
	.align		4
        /*0060*/ 	.byte	0x04, 0x29
        /*0062*/ 	.short	(.L_21 - .L_20)


	//   ....[0]....
.L_20:
        /*0064*/ 	.word	0xffffffff


	//----- nvinfo : EIATTR_COOP_GROUP_INSTR_OFFSETS
	.align		4
.L_21:
        /*0068*/ 	.byte	0x04, 0x28
        /*006a*/ 	.short	(.L_23 - .L_22)


	//   ....[0]....
.L_22:
        /*006c*/ 	.word	0x00000a20


	//----- nvinfo : EIATTR_EXIT_INSTR_OFFSETS
	.align		4
.L_23:
        /*0070*/ 	.byte	0x04, 0x1c
        /*0072*/ 	.short	(.L_25 - .L_24)


	//   ....[0]....
.L_24:
        /*0074*/ 	.word	0x00000040


	//   ....[1]....
        /*0078*/ 	.word	0x00002260


	//   ....[2]....
        /*007c*/ 	.word	0x00002280


	//----- nvinfo : EIATTR_MAX_THREADS
	.align		4
.L_25:
        /*0080*/ 	.byte	0x04, 0x05
        /*0082*/ 	.short	(.L_27 - .L_26)
.L_26:
        /*0084*/ 	.word	0x00000100
        /*0088*/ 	.word	0x00000001
        /*008c*/ 	.word	0x00000001


	//----- nvinfo : EIATTR_CBANK_PARAM_SIZE
	.align		4
.L_27:
        /*0090*/ 	.byte	0x03, 0x19
        /*0092*/ 	.short	0x0024


	//----- nvinfo : EIATTR_PARAM_CBANK
	.align		4
        /*0094*/ 	.byte	0x04, 0x0a
        /*0096*/ 	.short	(.L_29 - .L_28)
	.align		4
.L_28:
        /*0098*/ 	.word	index@(.nv.constant0.triton_mm)
        /*009c*/ 	.short	0x0210
        /*009e*/ 	.short	0x0024


	//----- nvinfo : EIATTR_SW_WAR
	.align		4
.L_29:
        /*00a0*/ 	.byte	0x04, 0x36
        /*00a2*/ 	.short	(.L_31 - .L_30)
.L_30:
        /*00a4*/ 	.word	0x00000008
.L_31:


//--------------------- .nv.callgraph             --------------------------
	.section	.nv.callgraph,"",@"SHT_CUDA_CALLGRAPH"
	.align	4
	.sectionentsize	8
	.align		4
        /*0000*/ 	.word	0x00000000
	.align		4
        /*0004*/ 	.word	0xffffffff
	.align		4
        /*0008*/ 	.word	0x00000000
	.align		4
        /*000c*/ 	.word	0xfffffffe
	.align		4
        /*0010*/ 	.word	0x00000000
	.align		4
        /*0014*/ 	.word	0xfffffffd
	.align		4
        /*0018*/ 	.word	0x00000000
	.align		4
        /*001c*/ 	.word	0xfffffffc


//--------------------- .text.triton_mm           --------------------------
	.section	.text.triton_mm,"ax",@progbits
	.sectionflags	@"SHF_BARRIERS=1"
	.align	128
        .global         triton_mm
        .type           triton_mm,@function
        .size           triton_mm,(.L_x_2 - triton_mm)
        .other          triton_mm,@"STO_CUDA_ENTRY STV_DEFAULT"
triton_mm:
.text.triton_mm:
[----:B------:R-:W1:Y:S02]  /*0000*/  LDC R1, c[0x0][0x28] ;  /* 0x00000a00ff017b82 */ /* 0x000e640000000800 */
[----:B------:R-:W2:Y:S02]  /*0010*/  LDC R11, c[0x0][0x230] ;  /* 0x00008c00ff0b7b82 */ /* 0x000ea40000000800 */
[----:B--2---:R-:W-:-:S05]  /*0020*/  IMAD R0, R11, 0xc00, RZ ;  /* 0x00000c000b007824 */ /* 0x004fca00078e02ff */
[----:B------:R-:W-:-:S13]  /*0030*/  ISETP.NE.AND P0, PT, R0, RZ, PT ;  /* 0x000000ff0000720c */ /* 0x000fda0003f05270 */
[----:B------:R-:W-:Y:S05]  /*0040*/  @!P0 EXIT ;  /* 0x000000000000894d */ /* 0x000fea0003800000 */
[----:B------:R-:W2:Y:S01]  /*0050*/  S2R R13, SR_CTAID.X ;  /* 0x00000000000d7919 */ /* 0x000ea20000002500 */
[----:B------:R-:W-:Y:S01]  /*0060*/  VIADD R0, R11, 0x3f ;  /* 0x0000003f0b007836 */ /* 0x000fe20000000000 */
[----:B------:R-:W3:Y:S01]  /*0070*/  S2UR UR4, SR_CgaCtaId ;  /* 0x00000000000479c3 */ /* 0x000ee20000008800 */
[----:B------:R-:W-:Y:S01]  /*0080*/  UMOV UR6, 0x400 ;  /* 0x0000040000067882 */ /* 0x000fe20000000000 */
[----:B------:R-:W-:Y:S01]  /*0090*/  ULDC.64 UR16, c[0x0][0x208] ;  /* 0x0000820000107ab9 */ /* 0x000fe20000000a00 */
[----:B------:R-:W-:Y:S01]  /*00a0*/  IMAD.MOV.U32 R20, RZ, RZ, -0x20 ;  /* 0xffffffe0ff147424 */ /* 0x000fe200078e00ff */
[----:B------:R-:W-:Y:S02]  /*00b0*/  SHF.R.S32.HI R3, RZ, 0x1f, R0 ;  /* 0x0000001fff037819 */ /* 0x000fe40000011400 */
[----:B------:R-:W-:Y:S02]  /*00c0*/  CS2R R24, SRZ ;  /* 0x0000000000187805 */ /* 0x000fe4000001ff00 */
[----:B------:R-:W-:-:S02]  /*00d0*/  CS2R R26, SRZ ;  /* 0x00000000001a7805 */ /* 0x000fc4000001ff00 */
[----:B------:R-:W-:Y:S02]  /*00e0*/  CS2R R28, SRZ ;  /* 0x00000000001c7805 */ /* 0x000fe4000001ff00 */
[----:B------:R-:W-:Y:S02]  /*00f0*/  LEA.HI R3, R3, R0, RZ, 0x6 ;  /* 0x0000000003037211 */ /* 0x000fe400078f30ff */
[----:B------:R-:W-:Y:S01]  /*0100*/  CS2R R30, SRZ ;  /* 0x00000000001e7805 */ /* 0x000fe2000001ff00 */
[----:B---3--:R-:W-:-:S03]  /*0110*/  UPRMT UR6, UR4, 0x654, UR6 ;  /* 0x0000065404067896 */ /* 0x008fc60008000006 */
[----:B------:R-:W-:Y:S01]  /*0120*/  UMOV UR4, 0xffffffff ;  /* 0xffffffff00047882 */ /* 0x000fe20000000000 */
[C---:B--2---:R-:W-:Y:S01]  /*0130*/  IMAD.HI R2, R13.reuse, 0x2aaaaaab, RZ ;  /* 0x2aaaaaab0d027827 */ /* 0x044fe200078e02ff */
[----:B------:R-:W-:Y:S02]  /*0140*/  IABS R9, R13 ;  /* 0x0000000d00097213 */ /* 0x000fe40000000000 */
[----:B------:R-:W-:Y:S02]  /*0150*/  ISETP.GE.AND P1, PT, R13, RZ, PT ;  /* 0x000000ff0d00720c */ /* 0x000fe40003f26270 */
[----:B------:R-:W-:-:S04]  /*0160*/  SHF.R.U32.HI R5, RZ, 0x1f, R2 ;  /* 0x0000001fff057819 */ /* 0x000fc80000011602 */
[----:B------:R-:W-:-:S05]  /*0170*/  LEA.HI.SX32 R8, R2, R5, 0x19 ;  /* 0x0000000502087211 */ /* 0x000fca00078fcaff */
[C---:B------:R-:W-:Y:S02]  /*0180*/  IMAD.SHL.U32 R2, R8.reuse, 0x8, RZ ;  /* 0x0000000808027824 */ /* 0x040fe400078e00ff */
[----:B------:R-:W-:-:S03]  /*0190*/  IMAD R12, R8, -0x300, R13 ;  /* 0xfffffd00080c7824 */ /* 0x000fc600078e020d */
[----:B------:R-:W-:Y:S02]  /*01a0*/  LEA.HI.SX32 R3, R3, -R2, 0x1a ;  /* 0x8000000203037211 */ /* 0x000fe400078fd2ff */
[----:B------:R-:W-:Y:S02]  /*01b0*/  IABS R16, R12 ;  /* 0x0000000c00107213 */ /* 0x000fe40000000000 */
[----:B------:R-:W-:-:S04]  /*01c0*/  VIMNMX R5, R3, 0x8, PT ;  /* 0x0000000803057848 */ /* 0x000fc80003fe0100 */
[-C--:B------:R-:W-:Y:S02]  /*01d0*/  IABS R4, R5.reuse ;  /* 0x0000000500047213 */ /* 0x080fe40000000000 */
[-C--:B------:R-:W-:Y:S02]  /*01e0*/  IABS R10, R5.reuse ;  /* 0x00000005000a7213 */ /* 0x080fe40000000000 */
[----:B------:R-:W2:Y:S01]  /*01f0*/  I2F.RP R0, R4 ;  /* 0x0000000400007306 */ /* 0x000ea20000209400 */
[----:B------:R-:W-:Y:S02]  /*0200*/  LOP3.LUT R13, RZ, R5, RZ, 0x33, !PT ;  /* 0x00000005ff0d7212 */ /* 0x000fe400078e33ff */
[----:B------:R-:W-:-:S05]  /*0210*/  IMAD.MOV R15, RZ, RZ, -R10 ;  /* 0x000000ffff0f7224 */ /* 0x000fca00078e0a0a */
[----:B--2---:R-:W2:Y:S02]  /*0220*/  MUFU.RCP R0, R0 ;  /* 0x0000000000007308 */ /* 0x004ea40000001000 */
[----:B--2---:R-:W-:-:S06]  /*0230*/  VIADD R6, R0, 0xffffffe ;  /* 0x0ffffffe00067836 */ /* 0x004fcc0000000000 */
[----:B------:R2:W3:Y:S02]  /*0240*/  F2I.FTZ.U32.TRUNC.NTZ R7, R6 ;  /* 0x0000000600077305 */ /* 0x0004e4000021f000 */
[----:B--2---:R-:W-:Y:S02]  /*0250*/  IMAD.MOV.U32 R6, RZ, RZ, RZ ;  /* 0x000000ffff067224 */ /* 0x004fe400078e00ff */
[----:B---3--:R-:W-:-:S04]  /*0260*/  IMAD.MOV R3, RZ, RZ, -R7 ;  /* 0x000000ffff037224 */ /* 0x008fc800078e0a07 */
[----:B------:R-:W-:-:S04]  /*0270*/  IMAD R3, R3, R4, RZ ;  /* 0x0000000403037224 */ /* 0x000fc800078e02ff */
[----:B------:R-:W-:Y:S01]  /*0280*/  IMAD.HI.U32 R7, R7, R3, R6 ;  /* 0x0000000307077227 */ /* 0x000fe200078e0006 */
[----:B------:R-:W-:-:S05]  /*0290*/  IABS R6, R11 ;  /* 0x0000000b00067213 */ /* 0x000fca0000000000 */
[----:B------:R-:W-:-:S04]  /*02a0*/  IMAD.HI.U32 R0, R7, R9, RZ ;  /* 0x0000000907007227 */ /* 0x000fc800078e00ff */
[----:B------:R-:W-:Y:S02]  /*02b0*/  IMAD R3, R0, R15, R9 ;  /* 0x0000000f00037224 */ /* 0x000fe400078e0209 */
[----:B------:R-:W-:Y:S01]  /*02c0*/  IMAD.MOV.U32 R0, RZ, RZ, R6 ;  /* 0x000000ffff007224 */ /* 0x000fe200078e0006 */
[----:B------:R-:W2:Y:S01]  /*02d0*/  S2R R9, SR_TID.X ;  /* 0x0000000000097919 */ /* 0x000ea20000002100 */
[----:B------:R-:W-:Y:S01]  /*02e0*/  IMAD.HI.U32 R14, R7, R16, RZ ;  /* 0x00000010070e7227 */ /* 0x000fe200078e00ff */
[----:B------:R-:W-:Y:S01]  /*02f0*/  ISETP.GT.U32.AND P0, PT, R4, R3, PT ;  /* 0x000000030400720c */ /* 0x000fe20003f04070 */
[----:B------:R-:W3:Y:S02]  /*0300*/  I2F.RP R10, R0 ;  /* 0x00000000000a7306 */ /* 0x000ee40000209400 */
[----:B------:R-:W-:-:S05]  /*0310*/  IMAD R15, R14, R15, R16 ;  /* 0x0000000f0e0f7224 */ /* 0x000fca00078e0210 */
[----:B------:R-:W-:-:S05]  /*0320*/  ISETP.GT.U32.AND P3, PT, R4, R15, PT ;  /* 0x0000000f0400720c */ /* 0x000fca0003f64070 */
[----:B------:R-:W-:Y:S01]  /*0330*/  @!P0 IMAD.IADD R3, R3, 0x1, -R4 ;  /* 0x0000000103038824 */ /* 0x000fe200078e0a04 */
[----:B---3--:R-:W3:Y:S04]  /*0340*/  MUFU.RCP R10, R10 ;  /* 0x0000000a000a7308 */ /* 0x008ee80000001000 */
[----:B------:R-:W-:-:S03]  /*0350*/  ISETP.GT.U32.AND P0, PT, R4, R3, PT ;  /* 0x000000030400720c */ /* 0x000fc60003f04070 */
[----:B------:R-:W-:Y:S02]  /*0360*/  @!P3 IMAD.IADD R15, R15, 0x1, -R4 ;  /* 0x000000010f0fb824 */ /* 0x000fe400078e0a04 */
[----:B------:R-:W-:-:S03]  /*0370*/  @!P3 VIADD R14, R14, 0x1 ;  /* 0x000000010e0eb836 */ /* 0x000fc60000000000 */
[----:B------:R-:W-:Y:S02]  /*0380*/  ISETP.GE.U32.AND P2, PT, R15, R4, PT ;  /* 0x000000040f00720c */ /* 0x000fe40003f46070 */
[----:B--2---:R-:W-:-:S03]  /*0390*/  SHF.R.U32.HI R21, RZ, 0x5, R9 ;  /* 0x00000005ff157819 */ /* 0x004fc60000011609 */
[----:B------:R-:W-:Y:S01]  /*03a0*/  @!P0 IMAD.IADD R3, R3, 0x1, -R4 ;  /* 0x0000000103038824 */ /* 0x000fe200078e0a04 */
[----:B------:R-:W-:Y:S01]  /*03b0*/  ISETP.NE.AND P0, PT, R5, RZ, PT ;  /* 0x000000ff0500720c */ /* 0x000fe20003f05270 */
[----:B---3--:R-:W-:Y:S01]  /*03c0*/  VIADD R8, R10, 0xffffffe ;  /* 0x0ffffffe0a087836 */ /* 0x008fe20000000000 */
[----:B------:R-:W-:Y:S01]  /*03d0*/  SHF.R.U32.HI R10, RZ, 0x2, R9 ;  /* 0x00000002ff0a7819 */ /* 0x000fe20000011609 */
[----:B------:R-:W-:Y:S01]  /*03e0*/  IMAD.MOV.U32 R6, RZ, RZ, R3 ;  /* 0x000000ffff067224 */ /* 0x000fe200078e0003 */
[----:B------:R-:W-:Y:S01]  /*03f0*/  LOP3.LUT R5, R12, R5, RZ, 0x3c, !PT ;  /* 0x000000050c057212 */ /* 0x000fe200078e3cff */
[----:B------:R-:W2:Y:S01]  /*0400*/  F2I.FTZ.U32.TRUNC.NTZ R3, R8 ;  /* 0x0000000800037305 */ /* 0x000ea2000021f000 */
[----:B------:R-:W-:Y:S01]  /*0410*/  SGXT.U32 R10, R10, 0x6 ;  /* 0x000000060a0a781a */ /* 0x000fe20000000000 */
[----:B------:R-:W-:Y:S01]  /*0420*/  @!P1 IMAD.MOV R6, RZ, RZ, -R6 ;  /* 0x000000ffff069224 */ /* 0x000fe200078e0a06 */
[----:B------:R-:W-:Y:S01]  /*0430*/  ISETP.GE.AND P1, PT, R5, RZ, PT ;  /* 0x000000ff0500720c */ /* 0x000fe20003f26270 */
[----:B------:R-:W-:Y:S01]  /*0440*/  @P2 VIADD R14, R14, 0x1 ;  /* 0x000000010e0e2836 */ /* 0x000fe20000000000 */
[----:B------:R-:W-:-:S02]  /*0450*/  SHF.R.U32.HI R4, RZ, 0x3, R9 ;  /* 0x00000003ff047819 */ /* 0x000fc40000011609 */
[----:B------:R-:W-:Y:S02]  /*0460*/  SEL R7, R13, R6, !P0 ;  /* 0x000000060d077207 */ /* 0x000fe40004000000 */
[----:B------:R-:W-:Y:S02]  /*0470*/  SGXT.U32 R4, R4, 0x5 ;  /* 0x000000050404781a */ /* 0x000fe40000000000 */
[----:B------:R-:W-:Y:S01]  /*0480*/  SHF.R.U32.HI R22, RZ, 0x2, R9 ;  /* 0x00000002ff167819 */ /* 0x000fe20000011609 */
[----:B------:R-:W-:Y:S01]  /*0490*/  IMAD.IADD R7, R2, 0x1, R7 ;  /* 0x0000000102077824 */ /* 0x000fe200078e0207 */
[----:B------:R-:W-:Y:S01]  /*04a0*/  LOP3.LUT R23, R21, 0x7fffffc, RZ, 0xc0, !PT ;  /* 0x07fffffc15177812 */ /* 0x000fe200078ec0ff */
[----:B------:R-:W-:Y:S02]  /*04b0*/  IMAD.MOV.U32 R2, RZ, RZ, RZ ;  /* 0x000000ffff027224 */ /* 0x000fe400078e00ff */
[----:B------:R-:W-:Y:S02]  /*04c0*/  IMAD.SHL.U32 R7, R7, 0x40, RZ ;  /* 0x0000004007077824 */ /* 0x000fe400078e00ff */
[----:B--2---:R-:W-:-:S02]  /*04d0*/  IMAD.MOV R17, RZ, RZ, -R3 ;  /* 0x000000ffff117224 */ /* 0x004fc400078e0a03 */
[----:B------:R-:W-:Y:S01]  /*04e0*/  @!P1 IMAD.MOV R14, RZ, RZ, -R14 ;  /* 0x000000ffff0e9224 */ /* 0x000fe200078e0a0e */
[----:B------:R-:W-:Y:S01]  /*04f0*/  LOP3.LUT R8, R7, R10, RZ, 0xfc, !PT ;  /* 0x0000000a07087212 */ /* 0x000fe200078efcff */
[----:B------:R-:W-:-:S03]  /*0500*/  IMAD R7, R17, R0, RZ ;  /* 0x0000000011077224 */ /* 0x000fc600078e02ff */
[----:B------:R-:W-:Y:S01]  /*0510*/  IABS R6, R8 ;  /* 0x0000000800067213 */ /* 0x000fe20000000000 */
[----:B------:R-:W-:Y:S01]  /*0520*/  IMAD.HI.U32 R2, R3, R7, R2 ;  /* 0x0000000703027227 */ /* 0x000fe200078e0002 */
[----:B------:R-:W-:Y:S02]  /*0530*/  SEL R7, R13, R14, !P0 ;  /* 0x0000000e0d077207 */ /* 0x000fe40004000000 */
[----:B------:R-:W-:Y:S01]  /*0540*/  ISETP.NE.AND P0, PT, R11, RZ, PT ;  /* 0x000000ff0b00720c */ /* 0x000fe20003f05270 */
[----:B------:R-:W-:Y:S01]  /*0550*/  IMAD.MOV.U32 R3, RZ, RZ, R6 ;  /* 0x000000ffff037224 */ /* 0x000fe200078e0006 */
[----:B------:R-:W2:Y:S01]  /*0560*/  LDC.64 R12, c[0x0][0x220] ;  /* 0x00008800ff0c7b82 */ /* 0x000ea20000000a00 */
[----:B------:R-:W-:Y:S02]  /*0570*/  IMAD.SHL.U32 R7, R7, 0x20, RZ ;  /* 0x0000002007077824 */ /* 0x000fe400078e00ff */
[----:B------:R-:W-:-:S03]  /*0580*/  IMAD.HI.U32 R2, R2, R3, RZ ;  /* 0x0000000302027227 */ /* 0x000fc600078e00ff */
[----:B------:R-:W-:Y:S01]  /*0590*/  LOP3.LUT R19, R7, R4, RZ, 0xfc, !PT ;  /* 0x0000000407137212 */ /* 0x000fe200078efcff */
[----:B------:R-:W-:Y:S02]  /*05a0*/  IMAD.MOV R2, RZ, RZ, -R2 ;  /* 0x000000ffff027224 */ /* 0x000fe400078e0a02 */
[----:B------:R-:W-:Y:S02]  /*05b0*/  IMAD.SHL.U32 R6, R9, 0x8, RZ ;  /* 0x0000000809067824 */ /* 0x000fe400078e00ff */
[C---:B------:R-:W-:Y:S02]  /*05c0*/  IMAD R15, R0.reuse, R2, R3 ;  /* 0x00000002000f7224 */ /* 0x040fe400078e0203 */
[----:B------:R-:W-:Y:S01]  /*05d0*/  IMAD.HI R5, R19, 0x2aaaaaab, RZ ;  /* 0x2aaaaaab13057827 */ /* 0x000fe200078e02ff */
[----:B------:R-:W3:Y:S01]  /*05e0*/  LDC.64 R2, c[0x0][0x218] ;  /* 0x00008600ff027b82 */ /* 0x000ee20000000a00 */
[----:B------:R-:W-:Y:S02]  /*05f0*/  LOP3.LUT R17, R6, 0x18, R9, 0x48, !PT ;  /* 0x0000001806117812 */ /* 0x000fe400078e4809 */
[----:B------:R-:W-:-:S02]  /*0600*/  ISETP.GT.U32.AND P2, PT, R0, R15, PT ;  /* 0x0000000f0000720c */ /* 0x000fc40003f44070 */
[----:B------:R-:W-:Y:S01]  /*0610*/  SHF.R.U32.HI R14, RZ, 0x1f, R5 ;  /* 0x0000001fff0e7819 */ /* 0x000fe20000011605 */
[----:B------:R-:W-:-:S03]  /*0620*/  IMAD R16, R10, 0x20, R17 ;  /* 0x000000200a107824 */ /* 0x000fc600078e0211 */
[----:B------:R-:W-:Y:S02]  /*0630*/  LEA.HI R14, R5, R14, RZ, 0x17 ;  /* 0x0000000e050e7211 */ /* 0x000fe400078fb8ff */
[----:B------:R-:W-:-:S03]  /*0640*/  SHF.R.U32.HI R5, RZ, 0x3, R9 ;  /* 0x00000003ff057819 */ /* 0x000fc60000011609 */
[----:B------:R-:W-:Y:S01]  /*0650*/  IMAD R14, R14, -0xc00, R19 ;  /* 0xfffff4000e0e7824 */ /* 0x000fe200078e0213 */
[----:B------:R-:W-:Y:S01]  /*0660*/  LOP3.LUT R10, R5, R9, RZ, 0x3c, !PT ;  /* 0x00000009050a7212 */ /* 0x000fe200078e3cff */
[----:B------:R-:W-:Y:S01]  /*0670*/  @!P2 IMAD.IADD R15, R15, 0x1, -R0 ;  /* 0x000000010f0fa824 */ /* 0x000fe200078e0a00 */
[----:B------:R-:W-:-:S03]  /*0680*/  ISETP.GE.AND P2, PT, R8, RZ, PT ;  /* 0x000000ff0800720c */ /* 0x000fc60003f46270 */
[----:B------:R-:W-:Y:S01]  /*0690*/  IMAD.SHL.U32 R10, R10, 0x4, RZ ;  /* 0x000000040a0a7824 */ /* 0x000fe200078e00ff */
[----:B------:R-:W-:-:S13]  /*06a0*/  ISETP.GT.U32.AND P1, PT, R0, R15, PT ;  /* 0x0000000f0000720c */ /* 0x000fda0003f24070 */
[----:B------:R-:W-:Y:S02]  /*06b0*/  @!P1 IMAD.IADD R15, R15, 0x1, -R0 ;  /* 0x000000010f0f9824 */ /* 0x000fe400078e0a00 */
[----:B------:R-:W-:Y:S02]  /*06c0*/  IMAD.SHL.U32 R0, R9, 0x4, RZ ;  /* 0x0000000409007824 */ /* 0x000fe400078e00ff */
[----:B------:R-:W-:Y:S01]  /*06d0*/  @!P2 IMAD.MOV R15, RZ, RZ, -R15 ;  /* 0x000000ffff0fa224 */ /* 0x000fe200078e0a0f */
[----:B------:R-:W-:Y:S02]  /*06e0*/  @!P0 LOP3.LUT R15, RZ, R11, RZ, 0x33, !PT ;  /* 0x0000000bff0f8212 */ /* 0x000fe400078e33ff */
[C---:B------:R-:W-:Y:S02]  /*06f0*/  LOP3.LUT R19, R0.reuse, 0x4, RZ, 0xc0, !PT ;  /* 0x0000000400137812 */ /* 0x040fe400078ec0ff */
[----:B------:R-:W-:Y:S02]  /*0700*/  LOP3.LUT R17, R0, 0x1c, RZ, 0xc0, !PT ;  /* 0x0000001c00117812 */ /* 0x000fe400078ec0ff */
[----:B------:R-:W-:-:S02]  /*0710*/  LOP3.LUT R0, R6, 0x18, RZ, 0xc0, !PT ;  /* 0x0000001806007812 */ /* 0x000fc400078ec0ff */
[----:B------:R-:W-:Y:S01]  /*0720*/  LOP3.LUT R19, R19, 0x18, R10, 0xf8, !PT ;  /* 0x0000001813137812 */ /* 0x000fe200078ef80a */
[----:B------:R-:W-:Y:S02]  /*0730*/  IMAD R17, R14, 0xc00, R17 ;  /* 0x00000c000e117824 */ /* 0x000fe400078e0211 */
[----:B------:R-:W-:Y:S02]  /*0740*/  IMAD R15, R15, 0xc00, R0 ;  /* 0x00000c000f0f7824 */ /* 0x000fe400078e0200 */
[----:B------:R-:W-:Y:S02]  /*0750*/  IMAD R19, R4, 0x20, R19 ;  /* 0x0000002004137824 */ /* 0x000fe400078e0213 */
[----:B---3--:R-:W-:Y:S01]  /*0760*/  IMAD.WIDE R14, R15, 0x2, R2 ;  /* 0x000000020f0e7825 */ /* 0x008fe200078e0202 */
[----:B------:R-:W-:Y:S02]  /*0770*/  LEA R3, R16, UR6, 0x1 ;  /* 0x0000000610037c11 */ /* 0x000fe4000f8e08ff */
[----:B------:R-:W-:Y:S01]  /*0780*/  LEA R2, R19, UR6, 0x1 ;  /* 0x0000000613027c11 */ /* 0x000fe2000f8e08ff */
[----:B--2---:R-:W-:Y:S01]  /*0790*/  IMAD.WIDE R12, R17, 0x2, R12 ;  /* 0x00000002110c7825 */ /* 0x004fe200078e020c */
[----:B------:R-:W-:Y:S01]  /*07a0*/  IADD3 R0, P1, R14, 0x100, RZ ;  /* 0x000001000e007810 */ /* 0x000fe20007f3e0ff */
[----:B------:R-:W-:Y:S01]  /*07b0*/  @!PT LDS RZ, [RZ] ;  /* 0x00000000fffff984 */ /* 0x000fe20000000800 */
[----:B------:R-:W-:Y:S01]  /*07c0*/  @!PT LDS RZ, [RZ] ;  /* 0x00000000fffff984 */ /* 0x000fe20000000800 */
[----:B------:R-:W-:Y:S01]  /*07d0*/  @!PT LDS RZ, [RZ] ;  /* 0x00000000fffff984 */ /* 0x000fe20000000800 */
[----:B------:R-:W-:Y:S02]  /*07e0*/  LDGSTS.E.BYPASS.128 [R3], desc[UR16][R14.64] ;  /* 0x000000000e037fae */ /* 0x000fe4000b901c50 */
[----:B------:R-:W-:Y:S01]  /*07f0*/  IMAD.MOV.U32 R10, RZ, RZ, 0x3 ;  /* 0x00000003ff0a7424 */ /* 0x000fe200078e00ff */
[----:B------:R-:W-:Y:S01]  /*0800*/  IADD3 R4, P0, R12, 0x100, RZ ;  /* 0x000001000c047810 */ /* 0x000fe20007f1e0ff */
[----:B------:R-:W0:Y:S01]  /*0810*/  LDGDEPBAR ;  /* 0x00000000000079af */ /* 0x000e220000000000 */
[----:B------:R-:W-:-:S03]  /*0820*/  IMAD.X R35, RZ, RZ, R15, P1 ;  /* 0x000000ffff237224 */ /* 0x000fc600008e060f */
[----:B------:R-:W-:Y:S01]  /*0830*/  LDGSTS.E.64 [R2+0x5000], desc[UR16][R12.64] ;  /* 0x050000000c027fae */ /* 0x000fe2000b921a50 */
[----:B------:R-:W-:-:S03]  /*0840*/  IMAD.X R33, RZ, RZ, R13, P0 ;  /* 0x000000ffff217224 */ /* 0x000fc600000e060d */
[----:B------:R-:W0:Y:S01]  /*0850*/  LDGDEPBAR ;  /* 0x00000000000079af */ /* 0x000e220000000000 */
[----:B------:R-:W-:Y:S06]  /*0860*/  BAR.SYNC.DEFER_BLOCKING 0x0 ;  /* 0x0000000000007b1d */ /* 0x000fec0000010000 */
[----:B------:R-:W-:Y:S01]  /*0870*/  @!PT LDS RZ, [RZ] ;  /* 0x00000000fffff984 */ /* 0x000fe20000000800 */
[----:B------:R-:W-:Y:S01]  /*0880*/  @!PT LDS RZ, [RZ] ;  /* 0x00000000fffff984 */ /* 0x000fe20000000800 */
[----:B------:R-:W-:Y:S01]  /*0890*/  @!PT LDS RZ, [RZ] ;  /* 0x00000000fffff984 */ /* 0x000fe20000000800 */
[----:B------:R-:W-:Y:S04]  /*08a0*/  LDGSTS.E.BYPASS.128 [R3+0x1000], desc[UR16][R14.64+0x40] ;  /* 0x010000400e037fae */ /* 0x000fe8000b901c50 */
[----:B------:R-:W0:Y:S04]  /*08b0*/  LDGDEPBAR ;  /* 0x00000000000079af */ /* 0x000e280000000000 */
[----:B------:R-:W-:Y:S04]  /*08c0*/  LDGSTS.E.64 [R2+0x5800], desc[UR16][R12.64+0x40] ;  /* 0x058000400c027fae */ /* 0x000fe8000b921a50 */
        /* <DEDUP_REMOVED lines=13> */
[----:B------:R2:W-:Y:S04]  /*09a0*/  LDGSTS.E.BYPASS.128 [R3+0x3000], desc[UR16][R14.64+0xc0] ;  /* 0x030000c00e037fae */ /* 0x0005e8000b901c50 */
[----:B------:R-:W0:Y:S04]  /*09b0*/  LDGDEPBAR ;  /* 0x00000000000079af */ /* 0x000e280000000000 */
[----:B------:R3:W-:Y:S04]  /*09c0*/  LDGSTS.E.64 [R2+0x6800], desc[UR16][R12.64+0xc0] ;  /* 0x068000c00c027fae */ /* 0x0007e8000b921a50 */
[----:B------:R-:W0:Y:S01]  /*09d0*/  LDGDEPBAR ;  /* 0x00000000000079af */ /* 0x000e220000000000 */
[----:B--2---:R-:W-:-:S04]  /*09e0*/  SHF.R.U32.HI R14, RZ, 0x1, R9 ;  /* 0x00000001ff0e7819 */ /* 0x004fc80000011609 */
[----:B------:R-:W-:-:S04]  /*09f0*/  LOP3.LUT R14, R14, 0x40, RZ, 0xc0, !PT ;  /* 0x000000400e0e7812 */ /* 0x000fc800078ec0ff */
[C---:B---3--:R-:W-:Y:S02]  /*0a00*/  LOP3.LUT R12, R14.reuse, 0x800000, RZ, 0xfc, !PT ;  /* 0x008000000e0c7812 */ /* 0x048fe400078efcff */
[----:B------:R-:W-:-:S07]  /*0a10*/  LOP3.LUT R14, R14, 0x800002, RZ, 0xfc, !PT ;  /* 0x008000020e0e7812 */ /* 0x000fce00078efcff */
.L_x_0:
[----:B------:R-:W2:Y:S01]  /*0a20*/  SHFL.IDX PT, R13, R23, RZ, 0x1f ;  /* 0x00001fff170d7589 */ /* 0x000ea200000e0000 */
[----:B------:R-:W-:Y:S01]  /*0a30*/  UIADD3 UR4, UR4, 0x1, URZ ;  /* 0x0000000104047890 */ /* 0x000fe2000fffe03f */
[----:B------:R-:W-:-:S04]  /*0a40*/  DEPBAR.LE SB0, 0x6 ;  /* 0x000081800000791a */ /* 0x000fc80000000000 */
[----:B------:R-:W-:Y:S01]  /*0a50*/  UISETP.GE.AND UP0, UPT, UR4, 0x5, UPT ;  /* 0x000000050400788c */ /* 0x000fe2000bf06270 */
[----:B------:R-:W-:Y:S01]  /*0a60*/  BAR.SYNC.DEFER_BLOCKING 0x0 ;  /* 0x0000000000007b1d */ /* 0x000fe20000010000 */
[----:B------:R-:W-:Y:S02]  /*0a70*/  IMAD.MOV.U32 R15, RZ, RZ, R12 ;  /* 0x000000ffff0f7224 */ /* 0x000fe400078e000c */
[----:B------:R-:W-:Y:S01]  /*0a80*/  USEL UR18, UR4, URZ, !UP0 ;  /* 0x0000003f04127287 */ /* 0x000fe2000c000000 */
[----:B------:R-:W-:Y:S02]  /*0a90*/  VIADD R10, R10, 0x1 ;  /* 0x000000010a0a7836 */ /* 0x000fe40000000000 */
[----:B------:R-:W-:Y:S01]  /*0aa0*/  IMAD.MOV.U32 R18, RZ, RZ, R4 ;  /* 0x000000ffff127224 */ /* 0x000fe200078e0004 */
[----:B------:R-:W-:Y:S01]  /*0ab0*/  ULEA UR4, UR18, UR6, 0xb ;  /* 0x0000000612047291 */ /* 0x000fe2000f8e583f */
[----:B------:R-:W-:Y:S01]  /*0ac0*/  VIADD R4, R20, 0x40 ;  /* 0x0000004014047836 */ /* 0x000fe20000000000 */
[----:B------:R-:W-:-:S02]  /*0ad0*/  ISETP.GE.AND P1, PT, R10, 0x5, PT ;  /* 0x000000050a00780c */ /* 0x000fc40003f26270 */
[----:B------:R-:W-:Y:S02]  /*0ae0*/  UIADD3 UR4, UR4, 0x5000, URZ ;  /* 0x0000500004047890 */ /* 0x000fe4000fffe03f */
[----:B------:R-:W-:Y:S02]  /*0af0*/  SEL R10, R10, RZ, !P1 ;  /* 0x000000ff0a0a7207 */ /* 0x000fe40004800000 */
[----:B------:R-:W-:Y:S01]  /*0b00*/  USHF.R.U32.HI UR4, URZ, 0x4, UR4 ;  /* 0x000000043f047899 */ /* 0x000fe20008011604 */
[----:B--2---:R-:W-:Y:S01]  /*0b10*/  R2UR UR5, R13 ;  /* 0x000000000d0572ca */ /* 0x004fe200000e0000 */
[----:B------:R-:W-:Y:S02]  /*0b20*/  IMAD.MOV.U32 R13, RZ, RZ, -0x7fffffe0 ;  /* 0x80000020ff0d7424 */ /* 0x000fe400078e00ff */
[----:B------:R-:W-:Y:S01]  /*0b30*/  ULOP3.LUT UR4, UR4, 0x3fff, URZ, 0xc0, !UPT ;  /* 0x00003fff04047892 */ /* 0x000fe2000f8ec03f */
[----:B------:R-:W-:Y:S01]  /*0b40*/  IMAD R19, R10, 0x1000, R3 ;  /* 0x000010000a137824 */ /* 0x000fe200078e0203 */
[----:B------:R-:W-:-:S05]  /*0b50*/  WARPGROUP.ARRIVE ;  /* 0x00000000000079c5 */ /* 0x000fca0000000000 */
[----:B------:R-:W-:Y:S02]  /*0b60*/  UMOV UR9, UR4 ;  /* 0x0000000400097c82 */ /* 0x000fe40008000000 */
[----:B------:R-:W-:Y:S01]  /*0b70*/  IADD3 R16, P0, R15, UR9, RZ ;  /* 0x000000090f107c10 */ /* 0x000fe2000ff1e0ff */
[----:B------:R-:W-:Y:S01]  /*0b80*/  IMAD.MOV.U32 R15, RZ, RZ, R13 ;  /* 0x000000ffff0f7224 */ /* 0x000fe200078e000d */
[----:B------:R-:W-:Y:S02]  /*0b90*/  USHF.L.U32 UR7, UR5, 0x6, URZ ;  /* 0x0000000605077899 */ /* 0x000fe4000800063f */
[----:B------:R-:W-:Y:S01]  /*0ba0*/  ULEA UR5, UR18, UR6, 0xc ;  /* 0x0000000612057291 */ /* 0x000fe2000f8e603f */
[----:B------:R-:W-:Y:S01]  /*0bb0*/  R2UR UR10, R16 ;  /* 0x00000000100a72ca */ /* 0x000fe200000e0000 */
[----:B------:R-:W-:Y:S01]  /*0bc0*/  ULOP3.LUT UR7, UR7, 0xc0, URZ, 0xc0, !UPT ;  /* 0x000000c007077892 */ /* 0x000fe2000f8ec03f */
[----:B------:R-:W-:Y:S01]  /*0bd0*/  IMAD.MOV.U32 R16, RZ, RZ, R14 ;  /* 0x000000ffff107224 */ /* 0x000fe200078e000e */
[----:B------:R-:W-:-:S02]  /*0be0*/  USHF.R.U32.HI UR8, URZ, 0x4, UR5 ;  /* 0x000000043f087899 */ /* 0x000fc40008011605 */
[----:B------:R-:W-:Y:S01]  /*0bf0*/  UIADD3 UR18, UR18, 0x1, URZ ;  /* 0x0000000112127890 */ /* 0x000fe2000fffe03f */
[----:B------:R-:W-:Y:S01]  /*0c00*/  UMOV UR5, URZ ;  /* 0x0000003f00057c82 */ /* 0x000fe20008000000 */
[----:B------:R-:W-:Y:S01]  /*0c10*/  ULOP3.LUT UR8, UR8, 0x3fff, URZ, 0xc0, !UPT ;  /* 0x00003fff08087892 */ /* 0x000fe2000f8ec03f */
[----:B------:R-:W-:Y:S02]  /*0c20*/  UMOV UR9, UR5 ;  /* 0x0000000500097c82 */ /* 0x000fe40008000000 */
[----:B------:R-:W-:Y:S01]  /*0c30*/  IADD3.X R17, R15, UR9, RZ, P0, !PT ;  /* 0x000000090f117c10 */ /* 0x000fe200087fe4ff */
[----:B------:R-:W-:Y:S01]  /*0c40*/  UIADD3 UR12, UP0, UR7, UR8, URZ ;  /* 0x00000008070c7290 */ /* 0x000fe2000ff1e03f */
[----:B------:R-:W-:Y:S02]  /*0c50*/  IMAD.MOV.U32 R15, RZ, RZ, -0x7fffffe0 ;  /* 0x80000020ff0f7424 */ /* 0x000fe400078e00ff */
[----:B------:R-:W-:Y:S01]  /*0c60*/  R2UR UR11, R17 ;  /* 0x00000000110b72ca */ /* 0x000fe200000e0000 */
[----:B------:R-:W-:Y:S01]  /*0c70*/  UIADD3.X UR13, URZ, URZ, URZ, UP0, !UPT ;  /* 0x0000003f3f0d7290 */ /* 0x000fe200087fe43f */
[----:B------:R-:W-:Y:S01]  /*0c80*/  IMAD.MOV.U32 R17, RZ, RZ, R15 ;  /* 0x000000ffff117224 */ /* 0x000fe200078e000f */
[----:B------:R-:W-:-:S02]  /*0c90*/  ULOP3.LUT UR8, UR12, 0x1000000, URZ, 0xfc, !UPT ;  /* 0x010000000c087892 */ /* 0x000fc4000f8efc3f */
[----:B------:R-:W-:Y:S02]  /*0ca0*/  ULOP3.LUT UR9, UR13, 0x80000020, URZ, 0xfc, !UPT ;  /* 0x800000200d097892 */ /* 0x000fe4000f8efc3f */
[----:B------:R-:W-:-:S04]  /*0cb0*/  UISETP.GE.AND UP0, UPT, UR18, 0x5, UPT ;  /* 0x000000051200788c */ /* 0x000fc8000bf06270 */
[----:B------:R-:W-:-:S03]  /*0cc0*/  USEL UR18, UR18, URZ, !UP0 ;  /* 0x0000003f12127287 */ /* 0x000fc6000c000000 */
[----:B------:R-:W-:Y:S01]  /*0cd0*/  HGMMA.64x16x16.F32.BF16 R24, gdesc[UR8], R24 ;  /* 0x00200000081879f0 */ /* 0x000fe20008701818 */
[----:B------:R-:W-:Y:S01]  /*0ce0*/  UMOV UR8, UR4 ;  /* 0x0000000400087c82 */ /* 0x000fe20008000000 */
[----:B------:R-:W-:Y:S01]  /*0cf0*/  UMOV UR9, 0x80000020 ;  /* 0x8000002000097882 */ /* 0x000fe20000000000 */
[----:B------:R-:W-:Y:S01]  /*0d00*/  IADD3 R16, P0, R16, UR8, RZ ;  /* 0x0000000810107c10 */ /* 0x000fe2000ff1e0ff */
[----:B------:R-:W-:Y:S01]  /*0d10*/  UMOV UR8, 0x1000002 ;  /* 0x0100000200087882 */ /* 0x000fe20000000000 */
[----:B------:R-:W-:Y:S02]  /*0d20*/  ULEA UR4, UR18, UR6, 0xb ;  /* 0x0000000612047291 */ /* 0x000fe4000f8e583f */
[----:B------:R-:W-:Y:S01]  /*0d30*/  IADD3.X R17, R17, UR5, RZ, P0, !PT ;  /* 0x0000000511117c10 */ /* 0x000fe200087fe4ff */
[----:B------:R-:W-:Y:S01]  /*0d40*/  UIADD3.64 UR12, UR12, UR8, URZ ;  /* 0x000000080c0c7297 */ /* 0x000fe2000fffe03f */
[----:B------:R-:W-:Y:S01]  /*0d50*/  R2UR UR14, R16 ;  /* 0x00000000100e72ca */ /* 0x000fe200000e0000 */
[----:B------:R-:W-:Y:S01]  /*0d60*/  UIADD3 UR4, UR4, 0x5000, URZ ;  /* 0x0000500004047890 */ /* 0x000fe2000fffe03f */
[----:B------:R-:W-:Y:S01]  /*0d70*/  R2UR UR15, R17 ;  /* 0x00000000110f72ca */ /* 0x000fe200000e0000 */
[----:B------:R-:W-:Y:S01]  /*0d80*/  IMAD.MOV.U32 R16, RZ, RZ, R12 ;  /* 0x000000ffff107224 */ /* 0x000fe200078e000c */
[----:B------:R-:W-:Y:S01]  /*0d90*/  UMOV UR5, URZ ;  /* 0x0000003f00057c82 */ /* 0x000fe20008000000 */
[----:B------:R-:W-:Y:S01]  /*0da0*/  USHF.R.U32.HI UR4, URZ, 0x4, UR4 ;  /* 0x000000043f047899 */ /* 0x000fe20008011604 */
[----:B------:R-:W-:-:S03]  /*0db0*/  IMAD.MOV.U32 R17, RZ, RZ, R13 ;  /* 0x000000ffff117224 */ /* 0x000fc600078e000d */
[----:B------:R-:W-:-:S07]  /*0dc0*/  ULOP3.LUT UR4, UR4, 0x3fff, URZ, 0xc0, !UPT ;  /* 0x00003fff04047892 */ /* 0x000fce000f8ec03f */
[----:B------:R-:W-:Y:S02]  /*0dd0*/  UMOV UR10, UR4 ;  /* 0x00000004000a7c82 */ /* 0x000fe40008000000 */
[----:B------:R-:W-:Y:S01]  /*0de0*/  IADD3 R16, P0, R16, UR10, RZ ;  /* 0x0000000a10107c10 */ /* 0x000fe2000ff1e0ff */
[----:B------:R-:W-:-:S03]  /*0df0*/  UMOV UR10, UR5 ;  /* 0x00000005000a7c82 */ /* 0x000fc60008000000 */
[----:B------:R-:W-:Y:S01]  /*0e00*/  IADD3.X R17, R17, UR10, RZ, P0, !PT ;  /* 0x0000000a11117c10 */ /* 0x000fe200087fe4ff */
[----:B------:R-:W-:Y:S02]  /*0e10*/  ULEA UR10, UR18, UR6, 0xc ;  /* 0x00000006120a7291 */ /* 0x000fe4000f8e603f */
[----:B------:R-:W-:Y:S02]  /*0e20*/  UIADD3 UR18, UR18, 0x1, URZ ;  /* 0x0000000112127890 */ /* 0x000fe4000fffe03f */
[----:B------:R-:W-:-:S04]  /*0e30*/  USHF.R.U32.HI UR10, URZ, 0x4, UR10 ;  /* 0x000000043f0a7899 */ /* 0x000fc8000801160a */
[----:B------:R-:W-:-:S04]  /*0e40*/  ULOP3.LUT UR10, UR10, 0x3fff, URZ, 0xc0, !UPT ;  /* 0x00003fff0a0a7892 */ /* 0x000fc8000f8ec03f */
[----:B------:R-:W-:-:S04]  /*0e50*/  UIADD3 UR10, UP0, UR7, UR10, URZ ;  /* 0x0000000a070a7290 */ /* 0x000fc8000ff1e03f */
[----:B------:R-:W-:Y:S02]  /*0e60*/  UIADD3.X UR11, URZ, URZ, URZ, UP0, !UPT ;  /* 0x0000003f3f0b7290 */ /* 0x000fe400087fe43f */
[----:B------:R-:W-:Y:S01]  /*0e70*/  UISETP.GE.AND UP0, UPT, UR18, 0x5, UPT ;  /* 0x000000051200788c */ /* 0x000fe2000bf06270 */
[----:B------:R-:W-:Y:S01]  /*0e80*/  HGMMA.64x16x16.F32.BF16 R24, gdesc[UR12], R24, gsb0 ;  /* 0x002000000c1879f0 */ /* 0x000fe20008001818 */
[----:B------:R-:W-:Y:S01]  /*0e90*/  R2UR UR14, R16 ;  /* 0x00000000100e72ca */ /* 0x000fe200000e0000 */
[----:B------:R-:W-:Y:S01]  /*0ea0*/  VIADD R16, R20, 0x20 ;  /* 0x0000002014107836 */ /* 0x000fe20000000000 */
[----:B------:R-:W-:Y:S01]  /*0eb0*/  R2UR UR15, R17 ;  /* 0x00000000110f72ca */ /* 0x000fe200000e0000 */
[----:B------:R-:W-:Y:S01]  /*0ec0*/  IMAD.MOV.U32 R17, RZ, RZ, R35 ;  /* 0x000000ffff117224 */ /* 0x000fe200078e0023 */
[----:B------:R-:W-:Y:S01]  /*0ed0*/  ULOP3.LUT UR12, UR10, 0x1000000, URZ, 0xfc, !UPT ;  /* 0x010000000a0c7892 */ /* 0x000fe2000f8efc3f */
[----:B------:R-:W-:Y:S01]  /*0ee0*/  IMAD R35, R10, 0x800, R2 ;  /* 0x000008000a237824 */ /* 0x000fe200078e0202 */
[----:B------:R-:W-:Y:S01]  /*0ef0*/  ISETP.GE.U32.AND P0, PT, R16, 0xb80, PT ;  /* 0x00000b801000780c */ /* 0x000fe20003f06070 */
[----:B------:R-:W-:Y:S01]  /*0f00*/  IMAD.MOV.U32 R16, RZ, RZ, R0 ;  /* 0x000000ffff107224 */ /* 0x000fe200078e0000 */
[----:B------:R-:W-:Y:S01]  /*0f10*/  ULOP3.LUT UR13, UR11, 0x80000020, URZ, 0xfc, !UPT ;  /* 0x800000200b0d7892 */ /* 0x000fe2000f8efc3f */
[----:B------:R-:W-:Y:S01]  /*0f20*/  IMAD.MOV.U32 R0, RZ, RZ, R14 ;  /* 0x000000ffff007224 */ /* 0x000fe200078e000e */
[----:B------:R-:W-:Y:S01]  /*0f30*/  USEL UR18, UR18, URZ, !UP0 ;  /* 0x0000003f12127287 */ /* 0x000fe2000c000000 */
[----:B------:R-:W-:-:S02]  /*0f40*/  WARPGROUP.DEPBAR.LE gsb0, 0x1 ;  /* 0x00008000000079c5 */ /* 0x000fc40000010100 */
[----:B------:R-:W-:Y:S06]  /*0f50*/  BAR.SYNC.DEFER_BLOCKING 0x0 ;  /* 0x0000000000007b1d */ /* 0x000fec0000010000 */
[----:B------:R-:W-:Y:S01]  /*0f60*/  @!PT LDS RZ, [RZ] ;  /* 0x00000000fffff984 */ /* 0x000fe20000000800 */
[----:B------:R-:W-:Y:S01]  /*0f70*/  @!PT LDS RZ, [RZ] ;  /* 0x00000000fffff984 */ /* 0x000fe20000000800 */
[----:B------:R-:W-:Y:S01]  /*0f80*/  @!PT LDS RZ, [RZ] ;  /* 0x00000000fffff984 */ /* 0x000fe20000000800 */
[----:B------:R2:W-:Y:S04]  /*0f90*/  LDGSTS.E.BYPASS.128 [R19], desc[UR16][R16.64], !P0 ;  /* 0x0000000010137fae */ /* 0x0005e8000c101c50 */
[----:B------:R-:W0:Y:S01]  /*0fa0*/  LDGDEPBAR ;  /* 0x00000000000079af */ /* 0x000e220000000000 */
[----:B--2---:R-:W-:-:S05]  /*0fb0*/  IMAD.MOV.U32 R19, RZ, RZ, R33 ;  /* 0x000000ffff137224 */ /* 0x004fca00078e0021 */
[----:B------:R2:W-:Y:S04]  /*0fc0*/  LDGSTS.E.64 [R35+0x5000], desc[UR16][R18.64], !P0 ;  /* 0x0500000012237fae */ /* 0x0005e8000c121a50 */
[----:B------:R-:W0:Y:S01]  /*0fd0*/  LDGDEPBAR ;  /* 0x00000000000079af */ /* 0x000e220000000000 */
[----:B------:R-:W-:-:S04]  /*0fe0*/  DEPBAR.LE SB0, 0x6 ;  /* 0x000081800000791a */ /* 0x000fc80000000000 */
[----:B------:R-:W-:Y:S06]  /*0ff0*/  BAR.SYNC.DEFER_BLOCKING 0x0 ;  /* 0x0000000000007b1d */ /* 0x000fec0000010000 */
[----:B------:R-:W-:-:S06]  /*1000*/  WARPGROUP.ARRIVE ;  /* 0x00000000000079c5 */ /* 0x000fcc0000000000 */
[----:B------:R-:W-:Y:S01]  /*1010*/  HGMMA.64x16x16.F32.BF16 R24, gdesc[UR12], R24 ;  /* 0x002000000c1879f0 */ /* 0x000fe20008701818 */
[----:B------:R-:W-:Y:S01]  /*1020*/  UMOV UR12, UR4 ;  /* 0x00000004000c7c82 */ /* 0x000fe20008000000 */
[----:B------:R-:W-:Y:S01]  /*1030*/  ULEA UR4, UR18, UR6, 0xb ;  /* 0x0000000612047291 */ /* 0x000fe2000f8e583f */
[----:B------:R-:W-:Y:S01]  /*1040*/  IADD3 R32, P0, R0, UR12, RZ ;  /* 0x0000000c00207c10 */ /* 0x000fe2000ff1e0ff */
[----:B------:R-:W-:Y:S01]  /*1050*/  IMAD.MOV.U32 R0, RZ, RZ, R15 ;  /* 0x000000ffff007224 */ /* 0x000fe200078e000f */
[----:B------:R-:W-:Y:S02]  /*1060*/  UIADD3.64 UR12, UR10, UR8, URZ ;  /* 0x000000080a0c7297 */ /* 0x000fe4000fffe03f */
[----:B------:R-:W-:Y:S01]  /*1070*/  R2UR UR14, R32 ;  /* 0x00000000200e72ca */ /* 0x000fe200000e0000 */
[----:B------:R-:W-:Y:S01]  /*1080*/  UIADD3 UR4, UR4, 0x5000, URZ ;  /* 0x0000500004047890 */ /* 0x000fe2000fffe03f */
[----:B------:R-:W-:Y:S01]  /*1090*/  IADD3.X R33, R0, UR5, RZ, P0, !PT ;  /* 0x0000000500217c10 */ /* 0x000fe200087fe4ff */
[----:B------:R-:W-:Y:S01]  /*10a0*/  IMAD.MOV.U32 R0, RZ, RZ, R12 ;  /* 0x000000ffff007224 */ /* 0x000fe200078e000c */
[----:B------:R-:W-:Y:S01]  /*10b0*/  UMOV UR5, URZ ;  /* 0x0000003f00057c82 */ /* 0x000fe20008000000 */
[----:B------:R-:W-:Y:S01]  /*10c0*/  USHF.R.U32.HI UR4, URZ, 0x4, UR4 ;  /* 0x000000043f047899 */ /* 0x000fe20008011604 */
[----:B------:R-:W-:-:S03]  /*10d0*/  R2UR UR15, R33 ;  /* 0x00000000210f72ca */ /* 0x000fc600000e0000 */
[----:B------:R-:W-:-:S07]  /*10e0*/  ULOP3.LUT UR4, UR4, 0x3fff, URZ, 0xc0, !UPT ;  /* 0x00003fff04047892 */ /* 0x000fce000f8ec03f */
[----:B------:R-:W-:Y:S02]  /*10f0*/  UMOV UR10, UR4 ;  /* 0x00000004000a7c82 */ /* 0x000fe40008000000 */
[----:B------:R-:W-:Y:S01]  /*1100*/  IADD3 R32, P0, R0, UR10, RZ ;  /* 0x0000000a00207c10 */ /* 0x000fe2000ff1e0ff */
[----:B------:R-:W-:Y:S01]  /*1110*/  IMAD.MOV.U32 R0, RZ, RZ, R13 ;  /* 0x000000ffff007224 */ /* 0x000fe200078e000d */
[----:B------:R-:W-:-:S04]  /*1120*/  UMOV UR10, UR5 ;  /* 0x00000005000a7c82 */ /* 0x000fc80008000000 */
[----:B------:R-:W-:Y:S01]  /*1130*/  IADD3.X R33, R0, UR10, RZ, P0, !PT ;  /* 0x0000000a00217c10 */ /* 0x000fe200087fe4ff */
[----:B------:R-:W-:Y:S01]  /*1140*/  VIADD R0, R10, 0x1 ;  /* 0x000000010a007836 */ /* 0x000fe20000000000 */
[----:B------:R-:W-:Y:S01]  /*1150*/  ISETP.GE.U32.AND P0, PT, R4, 0xb80, PT ;  /* 0x00000b800400780c */ /* 0x000fe20003f06070 */
[----:B------:R-:W-:Y:S01]  /*1160*/  ULEA UR10, UR18, UR6, 0xc ;  /* 0x00000006120a7291 */ /* 0x000fe2000f8e603f */
[----:B------:R-:W-:Y:S01]  /*1170*/  IMAD.MOV.U32 R4, RZ, RZ, R14 ;  /* 0x000000ffff047224 */ /* 0x000fe200078e000e */
[----:B------:R-:W-:Y:S01]  /*1180*/  UIADD3 UR18, UR18, 0x1, URZ ;  /* 0x0000000112127890 */ /* 0x000fe2000fffe03f */
[----:B------:R-:W-:Y:S01]  /*1190*/  ISETP.GE.AND P1, PT, R0, 0x5, PT ;  /* 0x000000050000780c */ /* 0x000fe20003f26270 */
[----:B------:R-:W-:-:S03]  /*11a0*/  USHF.R.U32.HI UR10, URZ, 0x4, UR10 ;  /* 0x000000043f0a7899 */ /* 0x000fc6000801160a */
[----:B------:R-:W-:Y:S01]  /*11b0*/  SEL R0, R0, RZ, !P1 ;  /* 0x000000ff00007207 */ /* 0x000fe20004800000 */
[----:B------:R-:W-:-:S04]  /*11c0*/  ULOP3.LUT UR10, UR10, 0x3fff, URZ, 0xc0, !UPT ;  /* 0x00003fff0a0a7892 */ /* 0x000fc8000f8ec03f */
[----:B--2---:R-:W-:Y:S01]  /*11d0*/  IMAD R35, R0, 0x800, R2 ;  /* 0x0000080000237824 */ /* 0x004fe200078e0202 */
[----:B------:R-:W-:-:S04]  /*11e0*/  UIADD3 UR10, UP0, UR7, UR10, URZ ;  /* 0x0000000a070a7290 */ /* 0x000fc8000ff1e03f */
[----:B------:R-:W-:Y:S01]  /*11f0*/  UIADD3.X UR11, URZ, URZ, URZ, UP0, !UPT ;  /* 0x0000003f3f0b7290 */ /* 0x000fe200087fe43f */
[----:B------:R-:W-:Y:S01]  /*1200*/  HGMMA.64x16x16.F32.BF16 R24, gdesc[UR12], R24, gsb0 ;  /* 0x002000000c1879f0 */ /* 0x000fe20008001818 */
[----:B------:R-:W-:Y:S01]  /*1210*/  R2UR UR15, R33 ;  /* 0x00000000210f72ca */ /* 0x000fe200000e0000 */
[----:B------:R-:W-:Y:S01]  /*1220*/  IMAD R33, R0, 0x1000, R3 ;  /* 0x0000100000217824 */ /* 0x000fe200078e0203 */
[----:B------:R-:W-:Y:S01]  /*1230*/  R2UR UR14, R32 ;  /* 0x00000000200e72ca */ /* 0x000fe200000e0000 */
[----:B------:R-:W-:Y:S01]  /*1240*/  ULOP3.LUT UR12, UR10, 0x1000000, URZ, 0xfc, !UPT ;  /* 0x010000000a0c7892 */ /* 0x000fe2000f8efc3f */
[----:B------:R-:W-:Y:S01]  /*1250*/  VIADD R0, R0, 0x1 ;  /* 0x0000000100007836 */ /* 0x000fe20000000000 */
[----:B------:R-:W-:Y:S02]  /*1260*/  ULOP3.LUT UR13, UR11, 0x80000020, URZ, 0xfc, !UPT ;  /* 0x800000200b0d7892 */ /* 0x000fe4000f8efc3f */
[----:B------:R-:W-:Y:S02]  /*1270*/  UISETP.GE.AND UP0, UPT, UR18, 0x5, UPT ;  /* 0x000000051200788c */ /* 0x000fe4000bf06270 */
[----:B------:R-:W-:-:S02]  /*1280*/  ISETP.GE.AND P1, PT, R0, 0x5, PT ;  /* 0x000000050000780c */ /* 0x000fc40003f26270 */
[----:B------:R-:W-:Y:S02]  /*1290*/  USEL UR18, UR18, URZ, !UP0 ;  /* 0x0000003f12127287 */ /* 0x000fe4000c000000 */
[----:B------:R-:W-:Y:S01]  /*12a0*/  SEL R0, R0, RZ, !P1 ;  /* 0x000000ff00007207 */ /* 0x000fe20004800000 */
[----:B------:R-:W-:Y:S02]  /*12b0*/  WARPGROUP.DEPBAR.LE gsb0, 0x1 ;  /* 0x00008000000079c5 */ /* 0x000fe40000010100 */
[----:B------:R-:W-:Y:S06]  /*12c0*/  BAR.SYNC.DEFER_BLOCKING 0x0 ;  /* 0x0000000000007b1d */ /* 0x000fec0000010000 */
[----:B------:R-:W-:Y:S01]  /*12d0*/  @!PT LDS RZ, [RZ] ;  /* 0x00000000fffff984 */ /* 0x000fe20000000800 */
[----:B------:R-:W-:Y:S01]  /*12e0*/  @!PT LDS RZ, [RZ] ;  /* 0x00000000fffff984 */ /* 0x000fe20000000800 */
[----:B------:R-:W-:Y:S01]  /*12f0*/  @!PT LDS RZ, [RZ] ;  /* 0x00000000fffff984 */ /* 0x000fe20000000800 */
[----:B------:R-:W-:Y:S04]  /*1300*/  LDGSTS.E.BYPASS.128 [R33], desc[UR16][R16.64+0x40], !P0 ;  /* 0x0000004010217fae */ /* 0x000fe8000c101c50 */
[----:B------:R-:W0:Y:S04]  /*1310*/  LDGDEPBAR ;  /* 0x00000000000079af */ /* 0x000e280000000000 */
[----:B------:R2:W-:Y:S04]  /*1320*/  LDGSTS.E.64 [R35+0x5000], desc[UR16][R18.64+0x40], !P0 ;  /* 0x0500004012237fae */ /* 0x0005e8000c121a50 */
[----:B------:R-:W0:Y:S01]  /*1330*/  LDGDEPBAR ;  /* 0x00000000000079af */ /* 0x000e220000000000 */
[----:B--2---:R-:W-:Y:S01]  /*1340*/  IMAD R35, R0, 0x800, R2 ;  /* 0x0000080000237824 */ /* 0x004fe200078e0202 */
        /* <DEDUP_REMOVED lines=23> */
[----:B------:R-:W-:Y:S02]  /*14c0*/  ULEA UR10, UR18, UR6, 0xc ;  /* 0x00000006120a7291 */ /* 0x000fe4000f8e603f */
[----:B------:R-:W-:Y:S02]  /*14d0*/  UIADD3 UR18, UR18, 0x1, URZ ;  /* 0x0000000112127890 */ /* 0x000fe4000fffe03f */
[----:B------:R-:W-:Y:S01]  /*14e0*/  ISETP.GE.U32.AND P0, PT, R4, 0xb80, PT ;  /* 0x00000b800400780c */ /* 0x000fe20003f06070 */
[----:B------:R-:W-:Y:S01]  /*14f0*/  USHF.R.U32.HI UR10, URZ, 0x4, UR10 ;  /* 0x000000043f0a7899 */ /* 0x000fe2000801160a */
[----:B------:R-:W-:-:S03]  /*1500*/  IMAD.MOV.U32 R4, RZ, RZ, R14 ;  /* 0x000000ffff047224 */ /* 0x000fc600078e000e */
[----:B------:R-:W-:-:S04]  /*1510*/  ULOP3.LUT UR10, UR10, 0x3fff, URZ, 0xc0, !UPT ;  /* 0x00003fff0a0a7892 */ /* 0x000fc8000f8ec03f */
        /* <DEDUP_REMOVED lines=46> */
[----:B------:R-:W-:-:S04]  /*1800*/  ULEA UR10, UR18, UR6, 0xc ;  /* 0x00000006120a7291 */ /* 0x000fc8000f8e603f */
        /* <DEDUP_REMOVED lines=12> */
[----:B------:R-:W-:-:S04]  /*18d0*/  ULOP3.LUT UR13, UR11, 0x80000020, URZ, 0xfc, !UPT ;  /* 0x800000200b0d7892 */ /* 0x000fc8000f8efc3f */
[----:B------:R-:W-:-:S04]  /*18e0*/  ISETP.GE.AND P1, PT, R0, 0x5, PT ;  /* 0x000000050000780c */ /* 0x000fc80003f26270 */
        /* <DEDUP_REMOVED lines=16> */
[----:B------:R-:W-:Y:S01]  /*19f0*/  UIADD3 UR4, UR18, 0x1, URZ ;  /* 0x0000000112047890 */ /* 0x000fe2000fffe03f */
[----:B------:R-:W-:Y:S01]  /*1a00*/  IADD3 R32, P0, R4, UR12, RZ ;  /* 0x0000000c04207c10 */ /* 0x000fe2000ff1e0ff */
[----:B------:R-:W-:Y:S01]  /*1a10*/  IMAD.MOV.U32 R4, RZ, RZ, R15 ;  /* 0x000000ffff047224 */ /* 0x000fe200078e000f */
[----:B------:R-:W-:Y:S02]  /*1a20*/  UIADD3.64 UR12, UR10, UR8, URZ ;  /* 0x000000080a0c7297 */ /* 0x000fe4000fffe03f */
[----:B------:R-:W-:Y:S01]  /*1a30*/  R2UR UR14, R32 ;  /* 0x00000000200e72ca */ /* 0x000fe200000e0000 */
[----:B------:R-:W-:Y:S01]  /*1a40*/  UISETP.GE.AND UP0, UPT, UR4, 0x5, UPT ;  /* 0x000000050400788c */ /* 0x000fe2000bf06270 */
[----:B------:R-:W-:Y:S01]  /*1a50*/  IADD3.X R33, R4, UR5, RZ, P0, !PT ;  /* 0x0000000504217c10 */ /* 0x000fe200087fe4ff */
[----:B------:R-:W-:-:S02]  /*1a60*/  VIADD R4, R20, 0xa0 ;  /* 0x000000a014047836 */ /* 0x000fc40000000000 */
[----:B------:R-:W-:Y:S01]  /*1a70*/  USEL UR20, UR4, URZ, !UP0 ;  /* 0x0000003f04147287 */ /* 0x000fe2000c000000 */
[----:B------:R-:W-:Y:S01]  /*1a80*/  R2UR UR15, R33 ;  /* 0x00000000210f72ca */ /* 0x000fe200000e0000 */
[----:B------:R-:W-:Y:S01]  /*1a90*/  IMAD.MOV.U32 R32, RZ, RZ, R12 ;  /* 0x000000ffff207224 */ /* 0x000fe200078e000c */
[----:B------:R-:W-:Y:S01]  /*1aa0*/  ISETP.GE.U32.AND P0, PT, R4, 0xb80, PT ;  /* 0x00000b800400780c */ /* 0x000fe20003f06070 */
[----:B------:R-:W-:Y:S01]  /*1ab0*/  IMAD.MOV.U32 R4, RZ, RZ, R13 ;  /* 0x000000ffff047224 */ /* 0x000fe200078e000d */
[----:B------:R-:W-:Y:S01]  /*1ac0*/  ULEA UR4, UR20, UR6, 0xb ;  /* 0x0000000614047291 */ /* 0x000fe2000f8e583f */
[C---:B------:R-:W-:Y:S02]  /*1ad0*/  IMAD R13, R0.reuse, 0x1000, R3 ;  /* 0x00001000000d7824 */ /* 0x040fe400078e0203 */
[----:B------:R-:W-:Y:S01]  /*1ae0*/  VIADD R0, R0, 0x1 ;  /* 0x0000000100007836 */ /* 0x000fe20000000000 */
[----:B------:R-:W-:Y:S01]  /*1af0*/  UIADD3 UR5, UR4, 0x5000, URZ ;  /* 0x0000500004057890 */ /* 0x000fe2000fffe03f */
[----:B------:R-:W-:Y:S01]  /*1b00*/  VIADD R20, R20, 0xc0 ;  /* 0x000000c014147836 */ /* 0x000fe20000000000 */
[----:B------:R-:W-:-:S02]  /*1b10*/  ULEA UR4, UR20, UR6, 0xc ;  /* 0x0000000614047291 */ /* 0x000fc4000f8e603f */
[----:B------:R-:W-:Y:S01]  /*1b20*/  USHF.R.U32.HI UR10, URZ, 0x4, UR5 ;  /* 0x000000043f0a7899 */ /* 0x000fe20008011605 */
[C---:B------:R-:W-:Y:S01]  /*1b30*/  ISETP.GE.AND P1, PT, R0.reuse, 0x5, PT ;  /* 0x000000050000780c */ /* 0x040fe20003f26270 */
[----:B------:R-:W-:Y:S02]  /*1b40*/  USHF.R.U32.HI UR5, URZ, 0x4, UR4 ;  /* 0x000000043f057899 */ /* 0x000fe40008011604 */
[----:B------:R-:W-:Y:S01]  /*1b50*/  ULOP3.LUT UR4, UR10, 0x3fff, URZ, 0xc0, !UPT ;  /* 0x00003fff0a047892 */ /* 0x000fe2000f8ec03f */
[----:B------:R-:W-:Y:S01]  /*1b60*/  SEL R10, R0, RZ, !P1 ;  /* 0x000000ff000a7207 */ /* 0x000fe20004800000 */
[----:B------:R-:W-:Y:S01]  /*1b70*/  ULOP3.LUT UR18, UR5, 0x3fff, URZ, 0xc0, !UPT ;  /* 0x00003fff05127892 */ /* 0x000fe2000f8ec03f */
[----:B------:R-:W-:Y:S02]  /*1b80*/  IADD3 R0, P2, R16, 0x180, RZ ;  /* 0x0000018010007810 */ /* 0x000fe40007f5e0ff */
[----:B------:R-:W-:Y:S01]  /*1b90*/  UMOV UR5, URZ ;  /* 0x0000003f00057c82 */ /* 0x000fe20008000000 */
[----:B------:R-:W-:Y:S01]  /*1ba0*/  UIADD3 UR18, UP0, UR7, UR18, URZ ;  /* 0x0000001207127290 */ /* 0x000fe2000ff1e03f */
[----:B------:R-:W-:-:S02]  /*1bb0*/  UMOV UR10, UR4 ;  /* 0x00000004000a7c82 */ /* 0x000fc40008000000 */
[----:B------:R-:W-:Y:S01]  /*1bc0*/  UMOV UR7, UR5 ;  /* 0x0000000500077c82 */ /* 0x000fe20008000000 */
[----:B------:R-:W-:-:S04]  /*1bd0*/  UIADD3.X UR19, URZ, URZ, URZ, UP0, !UPT ;  /* 0x0000003f3f137290 */ /* 0x000fc800087fe43f */
[----:B------:R-:W-:Y:S01]  /*1be0*/  UIADD3.64 UR8, UR18, UR8, URZ ;  /* 0x0000000812087297 */ /* 0x000fe2000fffe03f */
[----:B------:R-:W-:Y:S01]  /*1bf0*/  HGMMA.64x16x16.F32.BF16 R24, gdesc[UR12], R24, gsb0 ;  /* 0x002000000c1879f0 */ /* 0x000fe20008001818 */
[----:B------:R-:W-:Y:S02]  /*1c00*/  ULOP3.LUT UR12, UR18, 0x1000000, URZ, 0xfc, !UPT ;  /* 0x01000000120c7892 */ /* 0x000fe4000f8efc3f */
[----:B------:R-:W-:Y:S01]  /*1c10*/  ULOP3.LUT UR13, UR19, 0x80000020, URZ, 0xfc, !UPT ;  /* 0x80000020130d7892 */ /* 0x000fe2000f8efc3f */
[----:B------:R-:W-:Y:S02]  /*1c20*/  WARPGROUP.DEPBAR.LE gsb0, 0x1 ;  /* 0x00008000000079c5 */ /* 0x000fe40000010100 */
[----:B------:R-:W-:Y:S06]  /*1c30*/  BAR.SYNC.DEFER_BLOCKING 0x0 ;  /* 0x0000000000007b1d */ /* 0x000fec0000010000 */
[----:B------:R-:W-:Y:S01]  /*1c40*/  @!PT LDS RZ, [RZ] ;  /* 0x00000000fffff984 */ /* 0x000fe20000000800 */
[----:B------:R-:W-:Y:S01]  /*1c50*/  @!PT LDS RZ, [RZ] ;  /* 0x00000000fffff984 */ /* 0x000fe20000000800 */
[----:B------:R-:W-:Y:S01]  /*1c60*/  @!PT LDS RZ, [RZ] ;  /* 0x00000000fffff984 */ /* 0x000fe20000000800 */
[----:B------:R2:W-:Y:S04]  /*1c70*/  LDGSTS.E.BYPASS.128 [R13], desc[UR16][R16.64+0x100], !P0 ;  /* 0x00000100100d7fae */ /* 0x0005e8000c101c50 */
[----:B------:R-:W0:Y:S04]  /*1c80*/  LDGDEPBAR ;  /* 0x00000000000079af */ /* 0x000e280000000000 */
[----:B------:R3:W-:Y:S01]  /*1c90*/  LDGSTS.E.64 [R35+0x5000], desc[UR16][R18.64+0x100], !P0 ;  /* 0x0500010012237fae */ /* 0x0007e2000c121a50 */
[----:B------:R-:W-:-:S03]  /*1ca0*/  IADD3 R32, P0, R32, UR10, RZ ;  /* 0x0000000a20207c10 */ /* 0x000fc6000ff1e0ff */
[----:B------:R-:W0:Y:S01]  /*1cb0*/  LDGDEPBAR ;  /* 0x00000000000079af */ /* 0x000e220000000000 */
[----:B------:R-:W-:Y:S01]  /*1cc0*/  IADD3.X R33, R4, UR7, RZ, P0, !PT ;  /* 0x0000000704217c10 */ /* 0x000fe200087fe4ff */
[----:B------:R-:W-:Y:S01]  /*1cd0*/  IMAD.MOV.U32 R4, RZ, RZ, R14 ;  /* 0x000000ffff047224 */ /* 0x000fe200078e000e */
[----:B------:R-:W-:Y:S01]  /*1ce0*/  R2UR UR14, R32 ;  /* 0x00000000200e72ca */ /* 0x000fe200000e0000 */
[----:B------:R-:W-:Y:S01]  /*1cf0*/  UMOV UR7, UR4 ;  /* 0x0000000400077c82 */ /* 0x000fe20008000000 */
[----:B------:R-:W-:Y:S01]  /*1d00*/  R2UR UR15, R33 ;  /* 0x00000000210f72ca */ /* 0x000fe200000e0000 */
[C---:B--2---:R-:W-:Y:S01]  /*1d10*/  IMAD R13, R10.reuse, 0x1000, R3 ;  /* 0x000010000a0d7824 */ /* 0x044fe200078e0203 */
[----:B------:R-:W-:Y:S01]  /*1d20*/  IADD3 R32, P0, R4, UR7, RZ ;  /* 0x0000000704207c10 */ /* 0x000fe2000ff1e0ff */
[----:B------:R-:W-:Y:S01]  /*1d30*/  UMOV UR4, UR20 ;  /* 0x0000001400047c82 */ /* 0x000fe20008000000 */
[----:B------:R-:W-:Y:S01]  /*1d40*/  IADD3 R4, P1, R18, 0x180, RZ ;  /* 0x0000018012047810 */ /* 0x000fe20007f3e0ff */
[----:B---3--:R-:W-:Y:S01]  /*1d50*/  IMAD.X R35, RZ, RZ, R17, P2 ;  /* 0x000000ffff237224 */ /* 0x008fe200010e0611 */
[----:B------:R-:W-:Y:S01]  /*1d60*/  IADD3.X R33, R15, UR5, RZ, P0, !PT ;  /* 0x000000050f217c10 */ /* 0x000fe200087fe4ff */
[----:B------:R-:W-:Y:S01]  /*1d70*/  IMAD R15, R10, 0x800, R2 ;  /* 0x000008000a0f7824 */ /* 0x000fe200078e0202 */
[----:B------:R-:W-:-:S02]  /*1d80*/  R2UR UR10, R32 ;  /* 0x00000000200a72ca */ /* 0x000fc400000e0000 */
[----:B------:R-:W-:Y:S01]  /*1d90*/  R2UR UR11, R33 ;  /* 0x00000000210b72ca */ /* 0x000fe200000e0000 */
[----:B------:R-:W-:Y:S01]  /*1da0*/  IMAD.X R33, RZ, RZ, R19, P1 ;  /* 0x000000ffff217224 */ /* 0x000fe200008e0613 */
[----:B------:R-:W-:Y:S01]  /*1db0*/  ISETP.GE.U32.AND P0, PT, R20, 0xb80, PT ;  /* 0x00000b801400780c */ /* 0x000fe20003f06070 */
[----:B------:R-:W-:-:S04]  /*1dc0*/  DEPBAR.LE SB0, 0x6 ;  /* 0x000081800000791a */ /* 0x000fc80000000000 */
[----:B------:R-:W-:Y:S06]  /*1dd0*/  BAR.SYNC.DEFER_BLOCKING 0x0 ;  /* 0x0000000000007b1d */ /* 0x000fec0000010000 */
[----:B------:R-:W-:-:S06]  /*1de0*/  WARPGROUP.ARRIVE ;  /* 0x00000000000079c5 */ /* 0x000fcc0000000000 */
[----:B------:R-:W-:Y:S04]  /*1df0*/  HGMMA.64x16x16.F32.BF16 R24, gdesc[UR12], R24 ;  /* 0x002000000c1879f0 */ /* 0x000fe80008701818 */
[----:B------:R-:W-:Y:S03]  /*1e00*/  HGMMA.64x16x16.F32.BF16 R24, gdesc[UR8], R24, gsb0 ;  /* 0x00200000081879f0 */ /* 0x000fe60008001818 */
        /* <DEDUP_REMOVED lines=8> */
[----:B------:R-:W-:-:S03]  /*1e90*/  ISETP.GE.U32.AND P0, PT, R20, 0xbe0, PT ;  /* 0x00000be01400780c */ /* 0x000fc60003f06070 */
[----:B------:R-:W0:Y:S10]  /*1ea0*/  LDGDEPBAR ;  /* 0x00000000000079af */ /* 0x000e340000000000 */
[----:B--2---:R-:W-:Y:S05]  /*1eb0*/  @!P0 BRA `(.L_x_0) ;  /* 0xffffffe800d88947 */ /* 0x004fea000383ffff */
[----:B------:R-:W-:Y:S02]  /*1ec0*/  WARPGROUP.DEPBAR.LE gsb0, 0x0 ;  /* 0x00008000000079c5 */ /* 0x000fe40000010000 */
[----:B------:R-:W-:-:S04]  /*1ed0*/  DEPBAR.LE SB0, 0x0 ;  /* 0x000080000000791a */ /* 0x000fc80000000000 */
[----:B------:R-:W-:Y:S01]  /*1ee0*/  LOP3.LUT R0, R9, 0x3, RZ, 0xc0, !PT ;  /* 0x0000000309007812 */ /* 0x000fe200078ec0ff */
[----:B------:R-:W-:Y:S01]  /*1ef0*/  IMAD.SHL.U32 R9, R21, 0x10, RZ ;  /* 0x0000001015097824 */ /* 0x000fe200078e00ff */
[----:B------:R-:W-:Y:S01]  /*1f00*/  LOP3.LUT R5, R5, 0x10, RZ, 0xc0, !PT ;  /* 0x0000001005057812 */ /* 0x000fe200078ec0ff */
[----:B------:R-:W2:Y:S01]  /*1f10*/  LDC.64 R2, c[0x0][0x210] ;  /* 0x00008400ff027b82 */ /* 0x000ea20000000a00 */
[----:B------:R-:W-:-:S07]  /*1f20*/  LOP3.LUT R22, R22, 0x7, RZ, 0xc0, !PT ;  /* 0x0000000716167812 */ /* 0x000fce00078ec0ff */
[----:B------:R-:W-:Y:S01]  /*1f30*/  BAR.SYNC.DEFER_BLOCKING 0x0 ;  /* 0x0000000000007b1d */ /* 0x000fe20000010000 */
[----:B------:R-:W-:Y:S01]  /*1f40*/  ISETP.GE.AND P0, PT, R8, R11, PT ;  /* 0x0000000b0800720c */ /* 0x000fe20003f06270 */
[----:B------:R-:W-:Y:S01]  /*1f50*/  IMAD R5, R0, 0x2, R5 ;  /* 0x0000000200057824 */ /* 0x000fe200078e0205 */
[----:B------:R-:W-:Y:S02]  /*1f60*/  LOP3.LUT R4, R22, 0x30, R9, 0xf8, !PT ;  /* 0x0000003016047812 */ /* 0x000fe400078ef809 */
[----:B------:R-:W-:Y:S02]  /*1f70*/  LOP3.LUT R9, R7, 0x18, R6, 0xf8, !PT ;  /* 0x0000001807097812 */ /* 0x000fe400078ef806 */
[----:B------:R-:W-:Y:S01]  /*1f80*/  CS2R R6, SRZ ;  /* 0x0000000000067805 */ /* 0x000fe2000001ff00 */
[----:B------:R-:W-:Y:S01]  /*1f90*/  IMAD R4, R4, 0x28, R5 ;  /* 0x0000002804047824 */ /* 0x000fe200078e0205 */
[----:B------:R-:W-:-:S04]  /*1fa0*/  ISETP.LT.AND P0, PT, R9, 0xc00, !P0 ;  /* 0x00000c000900780c */ /* 0x000fc80004701270 */
[----:B------:R-:W-:Y:S02]  /*1fb0*/  LEA R20, R4, UR6, 0x2 ;  /* 0x0000000604147c11 */ /* 0x000fe4000f8e10ff */
[----:B------:R-:W-:Y:S01]  /*1fc0*/  CS2R R4, SRZ ;  /* 0x0000000000047805 */ /* 0x000fe2000001ff00 */
[----:B--2---:R-:W-:Y:S02]  /*1fd0*/  IMAD.WIDE R10, R9, 0x2, R2 ;  /* 0x00000002090a7825 */ /* 0x004fe400078e0202 */
[----:B------:R-:W-:Y:S01]  /*1fe0*/  STS.64 [R20], R24 ;  /* 0x0000001814007388 */ /* 0x000fe20000000a00 */
[----:B------:R-:W2:Y:S03]  /*1ff0*/  LDC.64 R2, c[0x0][0x228] ;  /* 0x00008a00ff027b82 */ /* 0x000ea60000000a00 */
[----:B------:R-:W-:Y:S04]  /*2000*/  STS.64 [R20+0x500], R26 ;  /* 0x0005001a14007388 */ /* 0x000fe80000000a00 */
[----:B------:R-:W-:Y:S04]  /*2010*/  STS.64 [R20+0x20], R28 ;  /* 0x0000201c14007388 */ /* 0x000fe80000000a00 */
[----:B------:R-:W-:Y:S01]  /*2020*/  STS.64 [R20+0x520], R30 ;  /* 0x0005201e14007388 */ /* 0x000fe20000000a00 */
[----:B------:R-:W-:Y:S06]  /*2030*/  BAR.SYNC.DEFER_BLOCKING 0x0 ;  /* 0x0000000000007b1d */ /* 0x000fec0000010000 */
[----:B------:R-:W3:Y:S01]  /*2040*/  @P0 LDG.E.EL.128 R4, desc[UR16][R10.64] ;  /* 0x000000100a040981 */ /* 0x000ee2000c2e1d00 */
[----:B------:R-:W-:-:S02]  /*2050*/  IMAD.SHL.U32 R21, R21, 0x8, RZ ;  /* 0x0000000815157824 */ /* 0x000fc400078e00ff */
[----:B------:R-:W-:-:S03]  /*2060*/  IMAD R23, R8, 0xc00, R9 ;  /* 0x00000c0008177824 */ /* 0x000fc600078e0209 */
[----:B------:R-:W-:Y:S01]  /*2070*/  LOP3.LUT R21, R22, 0x38, R21, 0xf8, !PT ;  /* 0x0000003816157812 */ /* 0x000fe200078ef815 */
[----:B--2---:R-:W-:-:S04]  /*2080*/  IMAD.WIDE R2, R23, 0x2, R2 ;  /* 0x0000000217027825 */ /* 0x004fc800078e0202 */
[----:B------:R-:W-:-:S04]  /*2090*/  IMAD R0, R21, 0x5, R0 ;  /* 0x0000000515007824 */ /* 0x000fc800078e0200 */
[----:B------:R-:W-:-:S05]  /*20a0*/  IMAD.SHL.U32 R0, R0, 0x8, RZ ;  /* 0x0000000800007824 */ /* 0x000fca00078e00ff */
[----:B------:R-:W-:-:S05]  /*20b0*/  LEA R0, R0, UR6, 0x2 ;  /* 0x0000000600007c11 */ /* 0x000fca000f8e10ff */
[----:B------:R-:W2:Y:S04]  /*20c0*/  LDS.128 R12, [R0] ;  /* 0x00000000000c7984 */ /* 0x000ea80000000c00 */
[----:B------:R4:W5:Y:S01]  /*20d0*/  LDS.128 R16, [R0+0x10] ;  /* 0x0000100000107984 */ /* 0x0009620000000c00 */
[C---:B---3--:R-:W-:Y:S01]  /*20e0*/  PRMT R8, R4.reuse, 0x7632, R8 ;  /* 0x0000763204087816 */ /* 0x048fe20000000008 */
[----:B------:R-:W-:Y:S01]  /*20f0*/  IMAD.U32 R9, R4, 0x10000, RZ ;  /* 0x0001000004097824 */ /* 0x000fe200078e00ff */
[C---:B------:R-:W-:Y:S01]  /*2100*/  PRMT R4, R5.reuse, 0x7632, R4 ;  /* 0x0000763205047816 */ /* 0x040fe20000000004 */
[----:B------:R-:W-:Y:S01]  /*2110*/  IMAD.U32 R11, R5, 0x10000, RZ ;  /* 0x00010000050b7824 */ /* 0x000fe200078e00ff */
[C---:B------:R-:W-:Y:S01]  /*2120*/  PRMT R5, R6.reuse, 0x7632, R5 ;  /* 0x0000763206057816 */ /* 0x040fe20000000005 */
[----:B------:R-:W-:Y:S01]  /*2130*/  IMAD.U32 R21, R6, 0x10000, RZ ;  /* 0x0001000006157824 */ /* 0x000fe200078e00ff */
[----:B------:R-:W-:Y:S01]  /*2140*/  PRMT R6, R7, 0x7632, R6 ;  /* 0x0000763207067816 */ /* 0x000fe20000000006 */
[----:B------:R-:W-:-:S02]  /*2150*/  IMAD.U32 R8, R8, 0x10000, RZ ;  /* 0x0001000008087824 */ /* 0x000fc400078e00ff */
[----:B--2---:R-:W-:Y:S01]  /*2160*/  FADD R9, R12, R9 ;  /* 0x000000090c097221 */ /* 0x004fe20000000000 */
[----:B------:R-:W-:Y:S02]  /*2170*/  IMAD.U32 R4, R4, 0x10000, RZ ;  /* 0x0001000004047824 */ /* 0x000fe400078e00ff */
[----:B------:R-:W-:Y:S01]  /*2180*/  FADD R11, R14, R11 ;  /* 0x0000000b0e0b7221 */ /* 0x000fe20000000000 */
[----:B------:R-:W-:Y:S02]  /*2190*/  IMAD.U32 R7, R7, 0x10000, RZ ;  /* 0x0001000007077824 */ /* 0x000fe400078e00ff */
[----:B------:R-:W-:Y:S01]  /*21a0*/  FADD R8, R13, R8 ;  /* 0x000000080d087221 */ /* 0x000fe20000000000 */
[----:B----4-:R-:W-:Y:S02]  /*21b0*/  IMAD.U32 R0, R5, 0x10000, RZ ;  /* 0x0001000005007824 */ /* 0x010fe400078e00ff */
[----:B------:R-:W-:Y:S01]  /*21c0*/  FADD R4, R15, R4 ;  /* 0x000000040f047221 */ /* 0x000fe20000000000 */
[----:B------:R-:W-:-:S02]  /*21d0*/  IMAD.U32 R6, R6, 0x10000, RZ ;  /* 0x0001000006067824 */ /* 0x000fc400078e00ff */
[----:B-----5:R-:W-:Y:S01]  /*21e0*/  FADD R16, R16, R21 ;  /* 0x0000001510107221 */ /* 0x020fe20000000000 */
[----:B------:R-:W-:Y:S01]  /*21f0*/  FADD R7, R18, R7 ;  /* 0x0000000712077221 */ /* 0x000fe20000000000 */
[----:B------:R-:W-:Y:S01]  /*2200*/  FADD R17, R17, R0 ;  /* 0x0000000011117221 */ /* 0x000fe20000000000 */
[----:B------:R-:W-:Y:S01]  /*2210*/  FADD R6, R19, R6 ;  /* 0x0000000613067221 */ /* 0x000fe20000000000 */
[----:B------:R-:W-:Y:S02]  /*2220*/  F2FP.BF16.F32.PACK_AB R8, R8, R9 ;  /* 0x000000090808723e */ /* 0x000fe400000010ff */
[----:B------:R-:W-:Y:S02]  /*2230*/  F2FP.BF16.F32.PACK_AB R9, R4, R11 ;  /* 0x0000000b0409723e */ /* 0x000fe400000010ff */
[----:B------:R-:W-:Y:S02]  /*2240*/  F2FP.BF16.F32.PACK_AB R10, R17, R16 ;  /* 0x00000010110a723e */ /* 0x000fe400000010ff */
[----:B------:R-:W-:Y:S01]  /*2250*/  F2FP.BF16.F32.PACK_AB R11, R6, R7 ;  /* 0x00000007060b723e */ /* 0x000fe200000010ff */
[----:B------:R-:W-:Y:S06]  /*2260*/  @!P0 EXIT ;  /* 0x000000000000894d */ /* 0x000fec0003800000 */
[----:B------:R-:W-:Y:S01]  /*2270*/  STG.E.128 desc[UR16][R2.64], R8 ;  /* 0x0000000802007986 */ /* 0x000fe2000c101d10 */
[----:B------:R-:W-:Y:S05]  /*2280*/  EXIT ;  /* 0x000000000000794d */ /* 0x000fea0003800000 */
.L_x_1:
[----:B------:R-:W-:-:S00]  /*2290*/  BRA `(.L_x_1) ;  /* 0xfffffffc00fc7947 */ /* 0x000fc0000383ffff */
[----:B------:R-:W-:-:S00]  /*22a0*/  NOP ;  /* 0x0000000000007918 */ /* 0x000fc00000000000 */
        /* <DEDUP_REMOVED lines=13> */
.L_x_2:


//--------------------- .nv.shared.triton_mm      --------------------------
	.section	.nv.shared.triton_mm,"aw",@nobits
	.sectionflags	@""
	.align	16
	.zero		1024


//--------------------- .nv.constant0.triton_mm   --------------------------
	.section	.nv.constant0.triton_mm,"a",@progbits
	.sectionflags	@""
	.align	4
.nv.constant0.triton_mm:
	.zero		564
